//
// Generated by NVIDIA NVVM Compiler
//
// Compiler Build ID: CL-36424714
// Cuda compilation tools, release 13.0, V13.0.88
// Based on NVVM 20.0.0
//

.version 9.0
.target sm_100
.address_size 64

	// .globl	_Z6kernelPKfPfm

.visible .entry _Z6kernelPKfPfm(
	.param .u64 .ptr .align 1 _Z6kernelPKfPfm_param_0,
	.param .u64 .ptr .align 1 _Z6kernelPKfPfm_param_1,
	.param .u64 _Z6kernelPKfPfm_param_2
)
{
	.reg .pred 	%p<4>;
	.reg .b32 	%r<5>;
	.reg .b32 	%f<24>;
	.reg .b64 	%rd<10>;

	ld.param.u64 	%rd2, [_Z6kernelPKfPfm_param_0];
	ld.param.u64 	%rd3, [_Z6kernelPKfPfm_param_1];
	ld.param.u64 	%rd4, [_Z6kernelPKfPfm_param_2];
	mov.u32 	%r1, %ctaid.x;
	mov.u32 	%r2, %ntid.x;
	mov.u32 	%r3, %tid.x;
	mad.lo.s32 	%r4, %r1, %r2, %r3;
	cvt.u64.u32 	%rd1, %r4;
	setp.le.u64 	%p1, %rd4, %rd1;
	@%p1 bra 	$L__BB0_2;
	cvta.to.global.u64 	%rd5, %rd2;
	cvta.to.global.u64 	%rd6, %rd3;
	shl.b64 	%rd7, %rd1, 2;
	add.s64 	%rd8, %rd5, %rd7;
	ld.global.f32 	%f1, [%rd8];
	mul.f32 	%f2, %f1, 0f3F000000;
	mul.f32 	%f3, %f1, 0f3F4C4220;
	mul.f32 	%f4, %f1, 0f3D372713;
	fma.rn.f32 	%f5, %f1, %f4, 0f3F800000;
	mul.f32 	%f6, %f3, %f5;
	abs.f32 	%f7, %f6;
	mul.f32 	%f8, %f7, 0f4038AA3B;
	ex2.approx.ftz.f32 	%f9, %f8;
	add.f32 	%f10, %f9, 0f3F800000;
	rcp.approx.ftz.f32 	%f11, %f10;
	fma.rn.f32 	%f12, %f11, 0fC0000000, 0f3F800000;
	setp.ge.f32 	%p2, %f7, 0f41102CB4;
	selp.f32 	%f13, 0f3F800000, %f12, %p2;
	copysign.f32 	%f14, %f6, %f13;
	mul.f32 	%f15, %f6, %f6;
	fma.rn.f32 	%f16, %f15, 0f3C80F082, 0fBD563CAE;
	fma.rn.f32 	%f17, %f16, %f15, 0f3E085941;
	fma.rn.f32 	%f18, %f17, %f15, 0fBEAAA9ED;
	fma.rn.f32 	%f19, %f18, %f15, 0f00000000;
	fma.rn.f32 	%f20, %f19, %f6, %f6;
	setp.ge.f32 	%p3, %f7, 0f3F19999A;
	selp.f32 	%f21, %f14, %f20, %p3;
	add.f32 	%f22, %f21, 0f3F800000;
	mul.f32 	%f23, %f2, %f22;
	add.s64 	%rd9, %rd6, %rd7;
	st.global.f32 	[%rd9], %f23;
$L__BB0_2:
	ret;

}


// ===== COMPILED SASS (sm_100) =====

	.target	sm_100

	.elftype	@"ET_EXEC"


//--------------------- .note.nv.tkinfo           --------------------------
	.section	.note.nv.tkinfo,"",@"SHT_NOTE"
	.sectionflags	@"SHF_NOTE_NV_TKINFO"
	.tkinfo
        /*0018*/ 	.word	0x00000002
        /*0030*/ 	.string	""
        /*0030*/ 	.string	"ptxas"
        /*0030*/ 	.string	"Cuda compilation tools, release 13.0, V13.0.88"
        /*0030*/ 	.string	"Build cuda_13.0.r13.0/compiler.36424714_0"
        /*0030*/ 	.string	"-arch sm_100 -m 64 "



//--------------------- .note.nv.cuinfo           --------------------------
	.section	.note.nv.cuinfo,"",@"SHT_NOTE"
	.sectionflags	@"SHF_NOTE_NV_CUINFO"
        /*0018*/ 	.short	0x0002
        /*001a*/ 	.short	0x0064
        /*001c*/ 	.short	0x0082
	.zero		2


//--------------------- .nv.info                  --------------------------
	.section	.nv.info,"",@"SHT_CUDA_INFO"
	.align	4


	//----- nvinfo : EIATTR_REGCOUNT
	.align		4
        /*0000*/ 	.byte	0x04, 0x2f
        /*0002*/ 	.short	(.L_1 - .L_0)
	.align		4
.L_0:
        /*0004*/ 	.word	index@(_Z6kernelPKfPfm)
        /*0008*/ 	.word	0x0000000e


	//----- nvinfo : EIATTR_FRAME_SIZE
	.align		4
.L_1:
        /*000c*/ 	.byte	0x04, 0x11
        /*000e*/ 	.short	(.L_3 - .L_2)
	.align		4
.L_2:
        /*0010*/ 	.word	index@(_Z6kernelPKfPfm)
        /*0014*/ 	.word	0x00000000


	//----- nvinfo : EIATTR_MIN_STACK_SIZE
	.align		4
.L_3:
        /*0018*/ 	.byte	0x04, 0x12
        /*001a*/ 	.short	(.L_5 - .L_4)
	.align		4
.L_4:
        /*001c*/ 	.word	index@(_Z6kernelPKfPfm)
        /*0020*/ 	.word	0x00000000
.L_5:


//--------------------- .nv.compat                --------------------------
	.section	.nv.compat,"",@"SHT_CUDA_COMPAT_INFO"
	.align	4
        /*0000*/ 	.byte	0x02, 0x09, 0x00, 0x00, 0x02, 0x02, 0x01, 0x00, 0x02, 0x05, 0x05, 0x00, 0x03, 0x07, 0x01, 0x01
        /*0010*/ 	.byte	0x02, 0x03, 0x00, 0x00, 0x02, 0x06, 0x01, 0x00, 0x04, 0x0b, 0x08, 0x00, 0x01, 0x00, 0x00, 0x00
        /*0020*/ 	.byte	0x00, 0x00, 0x00, 0x00


//--------------------- .nv.info._Z6kernelPKfPfm  --------------------------
	.section	.nv.info._Z6kernelPKfPfm,"",@"SHT_CUDA_INFO"
	.sectionflags	@""
	.align	4


	//----- nvinfo : EIATTR_CUDA_API_VERSION
	.align		4
        /*0000*/ 	.byte	0x04, 0x37
        /*0002*/ 	.short	(.L_7 - .L_6)
.L_6:
        /*0004*/ 	.word	0x00000082


	//----- nvinfo : EIATTR_KPARAM_INFO
	.align		4
.L_7:
        /*0008*/ 	.byte	0x04, 0x17
        /*000a*/ 	.short	(.L_9 - .L_8)
.L_8:
        /*000c*/ 	.word	0x00000000
        /*0010*/ 	.short	0x0002
        /*0012*/ 	.short	0x0010
        /*0014*/ 	.byte	0x00, 0xf0, 0x21, 0x00


	//----- nvinfo : EIATTR_KPARAM_INFO
	.align		4
.L_9:
        /*0018*/ 	.byte	0x04, 0x17
        /*001a*/ 	.short	(.L_11 - .L_10)
.L_10:
        /*001c*/ 	.word	0x00000000
        /*0020*/ 	.short	0x0001
        /*0022*/ 	.short	0x0008
        /*0024*/ 	.byte	0x00, 0xf5, 0x21, 0x00


	//----- nvinfo : EIATTR_KPARAM_INFO
	.align		4
.L_11:
        /*0028*/ 	.byte	0x04, 0x17
        /*002a*/ 	.short	(.L_13 - .L_12)
.L_12:
        /*002c*/ 	.word	0x00000000
        /*0030*/ 	.short	0x0000
        /*0032*/ 	.short	0x0000
        /*0034*/ 	.byte	0x00, 0xf5, 0x21, 0x00


	//----- nvinfo : EIATTR_SPARSE_MMA_MASK
	.align		4
.L_13:
        /*0038*/ 	.byte	0x03, 0x50
        /*003a*/ 	.short	0x0000


	//----- nvinfo : EIATTR_MAXREG_COUNT
	.align		4
        /*003c*/ 	.byte	0x03, 0x1b
        /*003e*/ 	.short	0x00ff


	//----- nvinfo : EIATTR_MERCURY_ISA_VERSION
	.align		4
        /*0040*/ 	.byte	0x03, 0x5f
        /*0042*/ 	.short	0x0101


	//----- nvinfo : EIATTR_VRC_CTA_INIT_COUNT
	.align		4
        /*0044*/ 	.byte	0x02, 0x4a
	.zero		1
	.zero		1


	//----- nvinfo : EIATTR_EXIT_INSTR_OFFSETS
	.align		4
        /*0048*/ 	.byte	0x04, 0x1c
        /*004a*/ 	.short	(.L_15 - .L_14)


	//   ....[0]....
.L_14:
        /*004c*/ 	.word	0x00000080


	//   ....[1]....
        /*0050*/ 	.word	0x000002b0


	//----- nvinfo : EIATTR_CBANK_PARAM_SIZE
	.align		4
.L_15:
        /*0054*/ 	.byte	0x03, 0x19
        /*0056*/ 	.short	0x0018


	//----- nvinfo : EIATTR_PARAM_CBANK
	.align		4
        /*0058*/ 	.byte	0x04, 0x0a
        /*005a*/ 	.short	(.L_17 - .L_16)
	.align		4
.L_16:
        /*005c*/ 	.word	index@(.nv.constant0._Z6kernelPKfPfm)
        /*0060*/ 	.short	0x0380
        /*0062*/ 	.short	0x0018


	//----- nvinfo : EIATTR_SW_WAR
	.align		4
.L_17:
        /*0064*/ 	.byte	0x04, 0x36
        /*0066*/ 	.short	(.L_19 - .L_18)
.L_18:
        /*0068*/ 	.word	0x00000008
.L_19:


//--------------------- .nv.callgraph             --------------------------
	.section	.nv.callgraph,"",@"SHT_CUDA_CALLGRAPH"
	.align	4
	.sectionentsize	8
	.align		4
        /*0000*/ 	.word	0x00000000
	.align		4
        /*0004*/ 	.word	0xffffffff
	.align		4
        /*0008*/ 	.word	0x00000000
	.align		4
        /*000c*/ 	.word	0xfffffffe
	.align		4
        /*0010*/ 	.word	0x00000000
	.align		4
        /*0014*/ 	.word	0xfffffffd
	.align		4
        /*0018*/ 	.word	0x00000000
	.align		4
        /*001c*/ 	.word	0xfffffffc


//--------------------- .text._Z6kernelPKfPfm     --------------------------
	.section	.text._Z6kernelPKfPfm,"ax",@progbits
	.align	128
        .global         _Z6kernelPKfPfm
        .type           _Z6kernelPKfPfm,@function
        .size           _Z6kernelPKfPfm,(.L_x_1 - _Z6kernelPKfPfm)
        .other          _Z6kernelPKfPfm,@"STO_CUDA_ENTRY STV_DEFAULT"
_Z6kernelPKfPfm:
.text._Z6kernelPKfPfm:
[----:B------:R-:W-:Y:S01]  /*0000*/  LDC R1, c[0x0][0x37c] ;  /* 0x0000df00ff017b82 */ /* 0x000fe20000000800 */
[----:B------:R-:W0:Y:S07]  /*0010*/  S2R R3, SR_TID.X ;  /* 0x0000000000037919 */ /* 0x000e2e0000002100 */
[----:B------:R-:W0:Y:S01]  /*0020*/  S2UR UR4, SR_CTAID.X ;  /* 0x00000000000479c3 */ /* 0x000e220000002500 */
[----:B------:R-:W1:Y:S07]  /*0030*/  LDCU.64 UR6, c[0x0][0x390] ;  /* 0x00007200ff0677ac */ /* 0x000e6e0008000a00 */
[----:B------:R-:W0:Y:S02]  /*0040*/  LDC R0, c[0x0][0x360] ;  /* 0x0000d800ff007b82 */ /* 0x000e240000000800 */
[----:B0-----:R-:W-:-:S05]  /*0050*/  IMAD R0, R0, UR4, R3 ;  /* 0x0000000400007c24 */ /* 0x001fca000f8e0203 */
[----:B-1----:R-:W-:-:S04]  /*0060*/  ISETP.GE.U32.AND P0, PT, R0, UR6, PT ;  /* 0x0000000600007c0c */ /* 0x002fc8000bf06070 */
[----:B------:R-:W-:-:S13]  /*0070*/  ISETP.GE.U32.AND.EX P0, PT, RZ, UR7, PT, P0 ;  /* 0x00000007ff007c0c */ /* 0x000fda000bf06100 */
[----:B------:R-:W-:Y:S05]  /*0080*/  @P0 EXIT ;  /* 0x000000000000094d */ /* 0x000fea0003800000 */
[----:B------:R-:W0:Y:S01]  /*0090*/  LDCU.128 UR8, c[0x0][0x380] ;  /* 0x00007000ff0877ac */ /* 0x000e220008000c00 */
[----:B------:R-:W-:Y:S02]  /*00a0*/  SHF.L.U32 R8, R0, 0x2, RZ ;  /* 0x0000000200087819 */ /* 0x000fe400000006ff */
[----:B------:R-:W-:Y:S01]  /*00b0*/  SHF.R.U32.HI R9, RZ, 0x1e, R0 ;  /* 0x0000001eff097819 */ /* 0x000fe20000011600 */
[----:B------:R-:W1:Y:S01]  /*00c0*/  LDCU.64 UR4, c[0x0][0x358] ;  /* 0x00006b00ff0477ac */ /* 0x000e620008000a00 */
[----:B0-----:R-:W-:-:S04]  /*00d0*/  IADD3 R2, P0, PT, R8, UR8, RZ ;  /* 0x0000000808027c10 */ /* 0x001fc8000ff1e0ff */
[----:B------:R-:W-:-:S06]  /*00e0*/  IADD3.X R3, PT, PT, R9, UR9, RZ, P0, !PT ;  /* 0x0000000909037c10 */ /* 0x000fcc00087fe4ff */
[----:B-1----:R-:W2:Y:S01]  /*00f0*/  LDG.E R3, desc[UR4][R2.64] ;  /* 0x0000000402037981 */ /* 0x002ea2000c1e1900 */
[----:B------:R-:W-:Y:S01]  /*0100*/  HFMA2 R6, -RZ, RZ, 1.125, -9232 ;  /* 0x3c80f082ff067431 */ /* 0x000fe200000001ff */
[----:B------:R-:W-:Y:S01]  /*0110*/  MOV R11, 0x3f800000 ;  /* 0x3f800000000b7802 */ /* 0x000fe20000000f00 */
[C---:B--2---:R-:W-:Y:S01]  /*0120*/  FMUL R4, R3.reuse, 0.044714998453855514526 ;  /* 0x3d37271303047820 */ /* 0x044fe20000400000 */
[----:B------:R-:W-:-:S03]  /*0130*/  FMUL R0, R3, 0.7978839874267578125 ;  /* 0x3f4c422003007820 */ /* 0x000fc60000400000 */
[----:B------:R-:W-:-:S04]  /*0140*/  FFMA R5, R3, R4, 1 ;  /* 0x3f80000003057423 */ /* 0x000fc80000000004 */
[----:B------:R-:W-:-:S04]  /*0150*/  FMUL R5, R0, R5 ;  /* 0x0000000500057220 */ /* 0x000fc80000400000 */
[C---:B------:R-:W-:Y:S01]  /*0160*/  FMUL R0, |R5|.reuse, 2.8853900432586669922 ;  /* 0x4038aa3b05007820 */ /* 0x040fe20000400200 */
[C---:B------:R-:W-:Y:S01]  /*0170*/  FMUL R7, R5.reuse, R5 ;  /* 0x0000000505077220 */ /* 0x040fe20000400000 */
[C---:B------:R-:W-:Y:S02]  /*0180*/  FSETP.GE.AND P1, PT, |R5|.reuse, 0.60000002384185791016, PT ;  /* 0x3f19999a0500780b */ /* 0x040fe40003f26200 */
[----:B------:R-:W-:Y:S01]  /*0190*/  FSETP.GE.AND P0, PT, |R5|, 9.010913848876953125, PT ;  /* 0x41102cb40500780b */ /* 0x000fe20003f06200 */
[C---:B------:R-:W-:Y:S01]  /*01a0*/  FFMA R6, R7.reuse, R6, -0.052303962409496307373 ;  /* 0xbd563cae07067423 */ /* 0x040fe20000000006 */
[----:B------:R-:W0:Y:S03]  /*01b0*/  MUFU.EX2 R0, R0 ;  /* 0x0000000000007308 */ /* 0x000e260000000800 */
[----:B------:R-:W-:Y:S01]  /*01c0*/  FFMA R6, R7, R6, 0.1331529766321182251 ;  /* 0x3e08594107067423 */ /* 0x000fe20000000006 */
[----:B0-----:R-:W-:-:S03]  /*01d0*/  FADD R4, R0, 1 ;  /* 0x3f80000000047421 */ /* 0x001fc60000000000 */
[----:B------:R-:W-:-:S04]  /*01e0*/  FFMA R0, R7, R6, -0.33332768082618713379 ;  /* 0xbeaaa9ed07007423 */ /* 0x000fc80000000006 */
[----:B------:R-:W-:Y:S01]  /*01f0*/  FFMA R0, R7, R0, RZ ;  /* 0x0000000007007223 */ /* 0x000fe200000000ff */
[----:B------:R-:W0:Y:S02]  /*0200*/  MUFU.RCP R4, R4 ;  /* 0x0000000400047308 */ /* 0x000e240000001000 */
[----:B0-----:R-:W-:-:S05]  /*0210*/  FFMA R2, R4, -2, R11 ;  /* 0xc000000004027823 */ /* 0x001fca000000000b */
[----:B------:R-:W-:-:S04]  /*0220*/  FSEL R2, R2, 1, !P0 ;  /* 0x3f80000002027808 */ /* 0x000fc80004000000 */
[--C-:B------:R-:W-:Y:S01]  /*0230*/  LOP3.LUT R4, R2, 0x80000000, R5.reuse, 0xb8, !PT ;  /* 0x8000000002047812 */ /* 0x100fe200078eb805 */
[----:B------:R-:W-:Y:S01]  /*0240*/  @!P1 FFMA R4, R5, R0, R5 ;  /* 0x0000000005049223 */ /* 0x000fe20000000005 */
[----:B------:R-:W-:Y:S01]  /*0250*/  IADD3 R2, P0, PT, R8, UR10, RZ ;  /* 0x0000000a08027c10 */ /* 0x000fe2000ff1e0ff */
[----:B------:R-:W-:Y:S02]  /*0260*/  FMUL R0, R3, 0.5 ;  /* 0x3f00000003007820 */ /* 0x000fe40000400000 */
[----:B------:R-:W-:Y:S01]  /*0270*/  FADD R5, R4, 1 ;  /* 0x3f80000004057421 */ /* 0x000fe20000000000 */
[----:B------:R-:W-:-:S03]  /*0280*/  IADD3.X R3, PT, PT, R9, UR11, RZ, P0, !PT ;  /* 0x0000000b09037c10 */ /* 0x000fc600087fe4ff */
[----:B------:R-:W-:-:S05]  /*0290*/  FMUL R5, R0, R5 ;  /* 0x0000000500057220 */ /* 0x000fca0000400000 */
[----:B------:R-:W-:Y:S01]  /*02a0*/  STG.E desc[UR4][R2.64], R5 ;  /* 0x0000000502007986 */ /* 0x000fe2000c101904 */
[----:B------:R-:W-:Y:S05]  /*02b0*/  EXIT ;  /* 0x000000000000794d */ /* 0x000fea0003800000 */
.L_x_0:
[----:B------:R-:W-:-:S00]  /*02c0*/  BRA `(.L_x_0) ;  /* 0xfffffffc00fc7947 */ /* 0x000fc0000383ffff */
[----:B------:R-:W-:-:S00]  /*02d0*/  NOP ;  /* 0x0000000000007918 */ /* 0x000fc00000000000 */
        /* <DEDUP_REMOVED lines=10> */
.L_x_1:


//--------------------- .nv.shared.reserved.0     --------------------------
	.section	.nv.shared.reserved.0,"aw",@nobits
	.weak		__nv_reservedSMEM_offset_0_alias
	.size		__nv_reservedSMEM_offset_0_alias, 0, 64
	.other		__nv_reservedSMEM_offset_0_alias,@"STO_CUDA_RESERVED_SHARED STV_DEFAULT"
__nv_reservedSMEM_offset_0_alias:
	.zero		0
	.zero		64


//--------------------- .nv.constant0._Z6kernelPKfPfm --------------------------
	.section	.nv.constant0._Z6kernelPKfPfm,"a",@progbits
	.sectionflags	@""
	.align	4
.nv.constant0._Z6kernelPKfPfm:
	.zero		920


//--------------------- SYMBOLS --------------------------

	.type		.nv.reservedSmem.offset0,@object
	.size		.nv.reservedSmem.offset0,0x4
